//
// Generated by NVIDIA NVVM Compiler
//
// Compiler Build ID: CL-36424714
// Cuda compilation tools, release 13.0, V13.0.88
// Based on NVVM 20.0.0
//

.version 9.0
.target sm_100
.address_size 64

	// .globl	_Z7oddevenPiii

.visible .entry _Z7oddevenPiii(
	.param .u64 .ptr .align 1 _Z7oddevenPiii_param_0,
	.param .u32 _Z7oddevenPiii_param_1,
	.param .u32 _Z7oddevenPiii_param_2
)
{
	.reg .pred 	%p<3>;
	.reg .b32 	%r<13>;
	.reg .b64 	%rd<5>;

	ld.param.u64 	%rd2, [_Z7oddevenPiii_param_0];
	ld.param.u32 	%r4, [_Z7oddevenPiii_param_1];
	ld.param.u32 	%r5, [_Z7oddevenPiii_param_2];
	mov.u32 	%r6, %ntid.x;
	mov.u32 	%r7, %ctaid.x;
	mov.u32 	%r8, %tid.x;
	mad.lo.s32 	%r9, %r6, %r7, %r8;
	and.b32  	%r10, %r5, 1;
	shl.b32 	%r11, %r9, 1;
	or.b32  	%r1, %r10, %r11;
	add.s32 	%r12, %r1, 1;
	setp.ge.s32 	%p1, %r12, %r4;
	@%p1 bra 	$L__BB0_3;
	cvta.to.global.u64 	%rd3, %rd2;
	mul.wide.s32 	%rd4, %r1, 4;
	add.s64 	%rd1, %rd3, %rd4;
	ld.global.u32 	%r2, [%rd1+4];
	ld.global.u32 	%r3, [%rd1];
	setp.ge.s32 	%p2, %r2, %r3;
	@%p2 bra 	$L__BB0_3;
	st.global.u32 	[%rd1+4], %r3;
	st.global.u32 	[%rd1], %r2;
$L__BB0_3:
	ret;

}


// ===== COMPILED SASS (sm_100) =====

	.target	sm_100

	.elftype	@"ET_EXEC"


//--------------------- .note.nv.tkinfo           --------------------------
	.section	.note.nv.tkinfo,"",@"SHT_NOTE"
	.sectionflags	@"SHF_NOTE_NV_TKINFO"
	.tkinfo
        /*0018*/ 	.word	0x00000002
        /*0030*/ 	.string	""
        /*0030*/ 	.string	"ptxas"
        /*0030*/ 	.string	"Cuda compilation tools, release 13.0, V13.0.88"
        /*0030*/ 	.string	"Build cuda_13.0.r13.0/compiler.36424714_0"
        /*0030*/ 	.string	"-arch sm_100 -m 64 "



//--------------------- .note.nv.cuinfo           --------------------------
	.section	.note.nv.cuinfo,"",@"SHT_NOTE"
	.sectionflags	@"SHF_NOTE_NV_CUINFO"
        /*0018*/ 	.short	0x0002
        /*001a*/ 	.short	0x0064
        /*001c*/ 	.short	0x0082
	.zero		2


//--------------------- .nv.info                  --------------------------
	.section	.nv.info,"",@"SHT_CUDA_INFO"
	.align	4


	//----- nvinfo : EIATTR_REGCOUNT
	.align		4
        /*0000*/ 	.byte	0x04, 0x2f
        /*0002*/ 	.short	(.L_1 - .L_0)
	.align		4
.L_0:
        /*0004*/ 	.word	index@(_Z7oddevenPiii)
        /*0008*/ 	.word	0x00000008


	//----- nvinfo : EIATTR_FRAME_SIZE
	.align		4
.L_1:
        /*000c*/ 	.byte	0x04, 0x11
        /*000e*/ 	.short	(.L_3 - .L_2)
	.align		4
.L_2:
        /*0010*/ 	.word	index@(_Z7oddevenPiii)
        /*0014*/ 	.word	0x00000000


	//----- nvinfo : EIATTR_MIN_STACK_SIZE
	.align		4
.L_3:
        /*0018*/ 	.byte	0x04, 0x12
        /*001a*/ 	.short	(.L_5 - .L_4)
	.align		4
.L_4:
        /*001c*/ 	.word	index@(_Z7oddevenPiii)
        /*0020*/ 	.word	0x00000000
.L_5:


//--------------------- .nv.compat                --------------------------
	.section	.nv.compat,"",@"SHT_CUDA_COMPAT_INFO"
	.align	4
        /*0000*/ 	.byte	0x02, 0x09, 0x00, 0x00, 0x02, 0x02, 0x01, 0x00, 0x02, 0x05, 0x05, 0x00, 0x03, 0x07, 0x01, 0x01
        /*0010*/ 	.byte	0x02, 0x03, 0x00, 0x00, 0x02, 0x06, 0x01, 0x00, 0x04, 0x0b, 0x08, 0x00, 0x09, 0x00, 0x00, 0x00
        /*0020*/ 	.byte	0x00, 0x00, 0x00, 0x00


//--------------------- .nv.info._Z7oddevenPiii   --------------------------
	.section	.nv.info._Z7oddevenPiii,"",@"SHT_CUDA_INFO"
	.sectionflags	@""
	.align	4


	//----- nvinfo : EIATTR_CUDA_API_VERSION
	.align		4
        /*0000*/ 	.byte	0x04, 0x37
        /*0002*/ 	.short	(.L_7 - .L_6)
.L_6:
        /*0004*/ 	.word	0x00000082


	//----- nvinfo : EIATTR_KPARAM_INFO
	.align		4
.L_7:
        /*0008*/ 	.byte	0x04, 0x17
        /*000a*/ 	.short	(.L_9 - .L_8)
.L_8:
        /*000c*/ 	.word	0x00000000
        /*0010*/ 	.short	0x0002
        /*0012*/ 	.short	0x000c
        /*0014*/ 	.byte	0x00, 0xf0, 0x11, 0x00


	//----- nvinfo : EIATTR_KPARAM_INFO
	.align		4
.L_9:
        /*0018*/ 	.byte	0x04, 0x17
        /*001a*/ 	.short	(.L_11 - .L_10)
.L_10:
        /*001c*/ 	.word	0x00000000
        /*0020*/ 	.short	0x0001
        /*0022*/ 	.short	0x0008
        /*0024*/ 	.byte	0x00, 0xf0, 0x11, 0x00


	//----- nvinfo : EIATTR_KPARAM_INFO
	.align		4
.L_11:
        /*0028*/ 	.byte	0x04, 0x17
        /*002a*/ 	.short	(.L_13 - .L_12)
.L_12:
        /*002c*/ 	.word	0x00000000
        /*0030*/ 	.short	0x0000
        /*0032*/ 	.short	0x0000
        /*0034*/ 	.byte	0x00, 0xf5, 0x21, 0x00


	//----- nvinfo : EIATTR_SPARSE_MMA_MASK
	.align		4
.L_13:
        /*0038*/ 	.byte	0x03, 0x50
        /*003a*/ 	.short	0x0000


	//----- nvinfo : EIATTR_MAXREG_COUNT
	.align		4
        /*003c*/ 	.byte	0x03, 0x1b
        /*003e*/ 	.short	0x00ff


	//----- nvinfo : EIATTR_MERCURY_ISA_VERSION
	.align		4
        /*0040*/ 	.byte	0x03, 0x5f
        /*0042*/ 	.short	0x0101


	//----- nvinfo : EIATTR_VRC_CTA_INIT_COUNT
	.align		4
        /*0044*/ 	.byte	0x02, 0x4a
	.zero		1
	.zero		1


	//----- nvinfo : EIATTR_EXIT_INSTR_OFFSETS
	.align		4
        /*0048*/ 	.byte	0x04, 0x1c
        /*004a*/ 	.short	(.L_15 - .L_14)


	//   ....[0]....
.L_14:
        /*004c*/ 	.word	0x000000a0


	//   ....[1]....
        /*0050*/ 	.word	0x00000110


	//   ....[2]....
        /*0054*/ 	.word	0x00000140


	//----- nvinfo : EIATTR_CBANK_PARAM_SIZE
	.align		4
.L_15:
        /*0058*/ 	.byte	0x03, 0x19
        /*005a*/ 	.short	0x0010


	//----- nvinfo : EIATTR_PARAM_CBANK
	.align		4
        /*005c*/ 	.byte	0x04, 0x0a
        /*005e*/ 	.short	(.L_17 - .L_16)
	.align		4
.L_16:
        /*0060*/ 	.word	index@(.nv.constant0._Z7oddevenPiii)
        /*0064*/ 	.short	0x0380
        /*0066*/ 	.short	0x0010


	//----- nvinfo : EIATTR_SW_WAR
	.align		4
.L_17:
        /*0068*/ 	.byte	0x04, 0x36
        /*006a*/ 	.short	(.L_19 - .L_18)
.L_18:
        /*006c*/ 	.word	0x00000008
.L_19:


//--------------------- .nv.callgraph             --------------------------
	.section	.nv.callgraph,"",@"SHT_CUDA_CALLGRAPH"
	.align	4
	.sectionentsize	8
	.align		4
        /*0000*/ 	.word	0x00000000
	.align		4
        /*0004*/ 	.word	0xffffffff
	.align		4
        /*0008*/ 	.word	0x00000000
	.align		4
        /*000c*/ 	.word	0xfffffffe
	.align		4
        /*0010*/ 	.word	0x00000000
	.align		4
        /*0014*/ 	.word	0xfffffffd
	.align		4
        /*0018*/ 	.word	0x00000000
	.align		4
        /*001c*/ 	.word	0xfffffffc


//--------------------- .text._Z7oddevenPiii      --------------------------
	.section	.text._Z7oddevenPiii,"ax",@progbits
	.align	128
        .global         _Z7oddevenPiii
        .type           _Z7oddevenPiii,@function
        .size           _Z7oddevenPiii,(.L_x_1 - _Z7oddevenPiii)
        .other          _Z7oddevenPiii,@"STO_CUDA_ENTRY STV_DEFAULT"
_Z7oddevenPiii:
.text._Z7oddevenPiii:
[----:B------:R-:W-:Y:S01]  /*0000*/  LDC R1, c[0x0][0x37c] ;  /* 0x0000df00ff017b82 */ /* 0x000fe20000000800 */
[----:B------:R-:W0:Y:S01]  /*0010*/  S2R R0, SR_CTAID.X ;  /* 0x0000000000007919 */ /* 0x000e220000002500 */
[----:B------:R-:W1:Y:S01]  /*0020*/  LDCU.64 UR6, c[0x0][0x388] ;  /* 0x00007100ff0677ac */ /* 0x000e620008000a00 */
[----:B------:R-:W0:Y:S01]  /*0030*/  S2R R3, SR_TID.X ;  /* 0x0000000000037919 */ /* 0x000e220000002100 */
[----:B------:R-:W0:Y:S01]  /*0040*/  LDCU UR5, c[0x0][0x360] ;  /* 0x00006c00ff0577ac */ /* 0x000e220008000800 */
[----:B-1----:R-:W-:Y:S01]  /*0050*/  ULOP3.LUT UR4, UR7, 0x1, URZ, 0xc0, !UPT ;  /* 0x0000000107047892 */ /* 0x002fe2000f8ec0ff */
[----:B0-----:R-:W-:-:S05]  /*0060*/  IMAD R0, R0, UR5, R3 ;  /* 0x0000000500007c24 */ /* 0x001fca000f8e0203 */
[----:B------:R-:W-:-:S04]  /*0070*/  LEA R5, R0, UR4, 0x1 ;  /* 0x0000000400057c11 */ /* 0x000fc8000f8e08ff */
[----:B------:R-:W-:-:S04]  /*0080*/  IADD3 R0, PT, PT, R5, 0x1, RZ ;  /* 0x0000000105007810 */ /* 0x000fc80007ffe0ff */
[----:B------:R-:W-:-:S13]  /*0090*/  ISETP.GE.AND P0, PT, R0, UR6, PT ;  /* 0x0000000600007c0c */ /* 0x000fda000bf06270 */
[----:B------:R-:W-:Y:S05]  /*00a0*/  @P0 EXIT ;  /* 0x000000000000094d */ /* 0x000fea0003800000 */
[----:B------:R-:W0:Y:S01]  /*00b0*/  LDC.64 R2, c[0x0][0x380] ;  /* 0x0000e000ff027b82 */ /* 0x000e220000000a00 */
[----:B------:R-:W1:Y:S01]  /*00c0*/  LDCU.64 UR4, c[0x0][0x358] ;  /* 0x00006b00ff0477ac */ /* 0x000e620008000a00 */
[----:B0-----:R-:W-:-:S05]  /*00d0*/  IMAD.WIDE R2, R5, 0x4, R2 ;  /* 0x0000000405027825 */ /* 0x001fca00078e0202 */
[----:B-1----:R-:W2:Y:S04]  /*00e0*/  LDG.E R5, desc[UR4][R2.64+0x4] ;  /* 0x0000040402057981 */ /* 0x002ea8000c1e1900 */
[----:B------:R-:W2:Y:S02]  /*00f0*/  LDG.E R0, desc[UR4][R2.64] ;  /* 0x0000000402007981 */ /* 0x000ea4000c1e1900 */
[----:B--2---:R-:W-:-:S13]  /*0100*/  ISETP.GE.AND P0, PT, R5, R0, PT ;  /* 0x000000000500720c */ /* 0x004fda0003f06270 */
[----:B------:R-:W-:Y:S05]  /*0110*/  @P0 EXIT ;  /* 0x000000000000094d */ /* 0x000fea0003800000 */
[----:B------:R-:W-:Y:S04]  /*0120*/  STG.E desc[UR4][R2.64+0x4], R0 ;  /* 0x0000040002007986 */ /* 0x000fe8000c101904 */
[----:B------:R-:W-:Y:S01]  /*0130*/  STG.E desc[UR4][R2.64], R5 ;  /* 0x0000000502007986 */ /* 0x000fe2000c101904 */
[----:B------:R-:W-:Y:S05]  /*0140*/  EXIT ;  /* 0x000000000000794d */ /* 0x000fea0003800000 */
.L_x_0:
[----:B------:R-:W-:-:S00]  /*0150*/  BRA `(.L_x_0) ;  /* 0xfffffffc00fc7947 */ /* 0x000fc0000383ffff */
[----:B------:R-:W-:-:S00]  /*0160*/  NOP ;  /* 0x0000000000007918 */ /* 0x000fc00000000000 */
        /* <DEDUP_REMOVED lines=9> */
.L_x_1:


//--------------------- .nv.shared.reserved.0     --------------------------
	.section	.nv.shared.reserved.0,"aw",@nobits
	.weak		__nv_reservedSMEM_offset_0_alias
	.size		__nv_reservedSMEM_offset_0_alias, 0, 64
	.other		__nv_reservedSMEM_offset_0_alias,@"STO_CUDA_RESERVED_SHARED STV_DEFAULT"
__nv_reservedSMEM_offset_0_alias:
	.zero		0
	.zero		64


//--------------------- .nv.constant0._Z7oddevenPiii --------------------------
	.section	.nv.constant0._Z7oddevenPiii,"a",@progbits
	.sectionflags	@""
	.align	4
.nv.constant0._Z7oddevenPiii:
	.zero		912


//--------------------- SYMBOLS --------------------------

	.type		.nv.reservedSmem.offset0,@object
	.size		.nv.reservedSmem.offset0,0x4
